//
// Generated by NVIDIA NVVM Compiler
//
// Compiler Build ID: CL-36424714
// Cuda compilation tools, release 13.0, V13.0.88
// Based on NVVM 20.0.0
//

.version 9.0
.target sm_100
.address_size 64

	// .globl	_Z9rowmodifyPii

.visible .entry _Z9rowmodifyPii(
	.param .u64 .ptr .align 1 _Z9rowmodifyPii_param_0,
	.param .u32 _Z9rowmodifyPii_param_1
)
{
	.reg .pred 	%p<23>;
	.reg .b32 	%r<31>;
	.reg .b32 	%f<73>;
	.reg .b64 	%rd<5>;

	ld.param.u64 	%rd3, [_Z9rowmodifyPii_param_0];
	ld.param.u32 	%r10, [_Z9rowmodifyPii_param_1];
	mov.u32 	%r11, %tid.x;
	mov.u32 	%r12, %ctaid.x;
	mov.u32 	%r13, %ntid.x;
	mad.lo.s32 	%r1, %r12, %r13, %r11;
	setp.lt.s32 	%p1, %r10, 1;
	@%p1 bra 	$L__BB0_11;
	mul.lo.s32 	%r29, %r10, %r1;
	add.s32 	%r3, %r1, 1;
	cvt.rn.f32.s32 	%f1, %r3;
	mul.f32 	%f11, %f1, 0f3F000000;
	cvt.rzi.f32.f32 	%f12, %f11;
	add.f32 	%f13, %f12, %f12;
	sub.f32 	%f14, %f1, %f13;
	abs.f32 	%f2, %f14;
	abs.f32 	%f3, %f1;
	neg.s32 	%r30, %r10;
	cvta.to.global.u64 	%rd1, %rd3;
$L__BB0_2:
	setp.eq.s32 	%p2, %r3, 0;
	mul.wide.s32 	%rd4, %r29, 4;
	add.s64 	%rd2, %rd1, %rd4;
	ld.global.u32 	%r7, [%rd2];
	cvt.rn.f32.s32 	%f4, %r7;
	abs.f32 	%f5, %f4;
	setp.lt.f32 	%p3, %f5, 0f00800000;
	mul.f32 	%f16, %f5, 0f4B800000;
	selp.f32 	%f17, %f16, %f5, %p3;
	selp.f32 	%f18, 0fC1C00000, 0f00000000, %p3;
	mov.b32 	%r14, %f17;
	add.s32 	%r15, %r14, -1060439283;
	and.b32  	%r16, %r15, -8388608;
	sub.s32 	%r17, %r14, %r16;
	mov.b32 	%f19, %r17;
	cvt.rn.f32.s32 	%f20, %r16;
	fma.rn.f32 	%f21, %f20, 0f34000000, %f18;
	add.f32 	%f22, %f19, 0fBF800000;
	add.f32 	%f23, %f19, 0f3F800000;
	rcp.approx.ftz.f32 	%f24, %f23;
	add.f32 	%f25, %f22, %f22;
	mul.f32 	%f26, %f25, %f24;
	mul.f32 	%f27, %f26, %f26;
	sub.f32 	%f28, %f22, %f26;
	add.f32 	%f29, %f28, %f28;
	neg.f32 	%f30, %f26;
	fma.rn.f32 	%f31, %f30, %f22, %f29;
	mul.rn.f32 	%f32, %f24, %f31;
	fma.rn.f32 	%f33, %f27, 0f3A2C32E4, 0f3B52E7DB;
	fma.rn.f32 	%f34, %f33, %f27, 0f3C93BB73;
	fma.rn.f32 	%f35, %f34, %f27, 0f3DF6384F;
	mul.rn.f32 	%f36, %f35, %f27;
	fma.rn.f32 	%f37, %f26, 0f3FB8AA3B, %f21;
	sub.f32 	%f38, %f21, %f37;
	fma.rn.f32 	%f39, %f26, 0f3FB8AA3B, %f38;
	fma.rn.f32 	%f40, %f32, 0f3FB8AA3B, %f39;
	fma.rn.f32 	%f41, %f26, 0f32A55E34, %f40;
	mul.f32 	%f42, %f36, 0f40400000;
	fma.rn.f32 	%f43, %f42, %f32, %f41;
	fma.rn.f32 	%f44, %f36, %f26, %f43;
	add.rn.f32 	%f45, %f37, %f44;
	neg.f32 	%f46, %f37;
	add.rn.f32 	%f47, %f45, %f46;
	neg.f32 	%f48, %f47;
	add.rn.f32 	%f49, %f44, %f48;
	mul.rn.f32 	%f50, %f45, %f1;
	neg.f32 	%f51, %f50;
	fma.rn.f32 	%f52, %f45, %f1, %f51;
	fma.rn.f32 	%f53, %f49, %f1, %f52;
	cvt.rni.f32.f32 	%f54, %f50;
	sub.f32 	%f55, %f50, %f54;
	add.f32 	%f56, %f55, %f53;
	fma.rn.f32 	%f57, %f56, 0f391FCB8E, 0f3AAF85ED;
	fma.rn.f32 	%f58, %f57, %f56, 0f3C1D9856;
	fma.rn.f32 	%f59, %f58, %f56, 0f3D6357BB;
	fma.rn.f32 	%f60, %f59, %f56, 0f3E75FDEC;
	fma.rn.f32 	%f61, %f60, %f56, 0f3F317218;
	fma.rn.f32 	%f62, %f61, %f56, 0f3F800000;
	cvt.rzi.s32.f32 	%r18, %f54;
	setp.gt.f32 	%p4, %f54, 0f00000000;
	selp.b32 	%r19, 0, -2097152000, %p4;
	add.s32 	%r20, %r19, 2130706432;
	mov.b32 	%f63, %r20;
	mul.f32 	%f64, %f62, %f63;
	shl.b32 	%r21, %r18, 23;
	sub.s32 	%r22, %r21, %r19;
	mov.b32 	%f65, %r22;
	mul.f32 	%f66, %f64, %f65;
	abs.f32 	%f67, %f50;
	setp.gt.f32 	%p5, %f67, 0f43180000;
	setp.lt.f32 	%p6, %f50, 0f00000000;
	selp.f32 	%f68, 0f00000000, 0f7F800000, %p6;
	selp.f32 	%f6, %f68, %f66, %p5;
	setp.eq.s32 	%p7, %r7, 1;
	or.pred  	%p8, %p7, %p2;
	mov.f32 	%f72, 0f3F800000;
	@%p8 bra 	$L__BB0_10;
	setp.num.f32 	%p9, %f3, %f3;
	setp.num.f32 	%p10, %f5, %f5;
	and.pred  	%p11, %p10, %p9;
	@%p11 bra 	$L__BB0_5;
	add.rn.f32 	%f72, %f4, %f1;
	bra.uni 	$L__BB0_10;
$L__BB0_5:
	setp.ne.s32 	%p12, %r7, 0;
	setp.neu.f32 	%p13, %f5, 0f7F800000;
	and.pred  	%p14, %p12, %p13;
	@%p14 bra 	$L__BB0_7;
	setp.lt.s32 	%p20, %r1, -1;
	setp.neu.f32 	%p21, %f2, 0f3F800000;
	add.f32 	%f71, %f4, %f4;
	mov.b32 	%r23, %f71;
	xor.b32  	%r24, %r23, 2139095040;
	selp.b32 	%r25, %r24, %r23, %p20;
	and.b32  	%r26, %r25, 2147483647;
	selp.b32 	%r27, %r26, %r25, %p21;
	mov.b32 	%f72, %r27;
	bra.uni 	$L__BB0_10;
$L__BB0_7:
	setp.eq.f32 	%p15, %f3, 0f7F800000;
	setp.eq.s32 	%p16, %r7, -1;
	and.pred  	%p17, %p16, %p15;
	@%p17 bra 	$L__BB0_10;
	setp.gt.s32 	%p18, %r7, -1;
	mov.f32 	%f72, %f6;
	@%p18 bra 	$L__BB0_10;
	setp.neu.f32 	%p19, %f2, 0f3F800000;
	neg.f32 	%f70, %f6;
	selp.f32 	%f72, %f6, %f70, %p19;
$L__BB0_10:
	cvt.rzi.s32.f32 	%r28, %f72;
	st.global.u32 	[%rd2], %r28;
	add.s32 	%r30, %r30, 1;
	setp.ne.s32 	%p22, %r30, 0;
	add.s32 	%r29, %r29, 1;
	@%p22 bra 	$L__BB0_2;
$L__BB0_11:
	ret;

}


// ===== COMPILED SASS (sm_100) =====

	.target	sm_100

	.elftype	@"ET_EXEC"


//--------------------- .note.nv.tkinfo           --------------------------
	.section	.note.nv.tkinfo,"",@"SHT_NOTE"
	.sectionflags	@"SHF_NOTE_NV_TKINFO"
	.tkinfo
        /*0018*/ 	.word	0x00000002
        /*0030*/ 	.string	""
        /*0030*/ 	.string	"ptxas"
        /*0030*/ 	.string	"Cuda compilation tools, release 13.0, V13.0.88"
        /*0030*/ 	.string	"Build cuda_13.0.r13.0/compiler.36424714_0"
        /*0030*/ 	.string	"-arch sm_100 -m 64 "



//--------------------- .note.nv.cuinfo           --------------------------
	.section	.note.nv.cuinfo,"",@"SHT_NOTE"
	.sectionflags	@"SHF_NOTE_NV_CUINFO"
        /*0018*/ 	.short	0x0002
        /*001a*/ 	.short	0x0064
        /*001c*/ 	.short	0x0082
	.zero		2


//--------------------- .nv.info                  --------------------------
	.section	.nv.info,"",@"SHT_CUDA_INFO"
	.align	4


	//----- nvinfo : EIATTR_REGCOUNT
	.align		4
        /*0000*/ 	.byte	0x04, 0x2f
        /*0002*/ 	.short	(.L_1 - .L_0)
	.align		4
.L_0:
        /*0004*/ 	.word	index@(_Z9rowmodifyPii)
        /*0008*/ 	.word	0x00000017


	//----- nvinfo : EIATTR_FRAME_SIZE
	.align		4
.L_1:
        /*000c*/ 	.byte	0x04, 0x11
        /*000e*/ 	.short	(.L_3 - .L_2)
	.align		4
.L_2:
        /*0010*/ 	.word	index@(_Z9rowmodifyPii)
        /*0014*/ 	.word	0x00000000


	//----- nvinfo : EIATTR_MIN_STACK_SIZE
	.align		4
.L_3:
        /*0018*/ 	.byte	0x04, 0x12
        /*001a*/ 	.short	(.L_5 - .L_4)
	.align		4
.L_4:
        /*001c*/ 	.word	index@(_Z9rowmodifyPii)
        /*0020*/ 	.word	0x00000000
.L_5:


//--------------------- .nv.compat                --------------------------
	.section	.nv.compat,"",@"SHT_CUDA_COMPAT_INFO"
	.align	4
        /*0000*/ 	.byte	0x02, 0x09, 0x00, 0x00, 0x02, 0x02, 0x01, 0x00, 0x02, 0x05, 0x05, 0x00, 0x03, 0x07, 0x01, 0x01
        /*0010*/ 	.byte	0x02, 0x03, 0x00, 0x00, 0x02, 0x06, 0x01, 0x00, 0x04, 0x0b, 0x08, 0x00, 0x01, 0x00, 0x00, 0x00
        /*0020*/ 	.byte	0x00, 0x00, 0x00, 0x00


//--------------------- .nv.info._Z9rowmodifyPii  --------------------------
	.section	.nv.info._Z9rowmodifyPii,"",@"SHT_CUDA_INFO"
	.sectionflags	@""
	.align	4


	//----- nvinfo : EIATTR_CUDA_API_VERSION
	.align		4
        /*0000*/ 	.byte	0x04, 0x37
        /*0002*/ 	.short	(.L_7 - .L_6)
.L_6:
        /*0004*/ 	.word	0x00000082


	//----- nvinfo : EIATTR_KPARAM_INFO
	.align		4
.L_7:
        /*0008*/ 	.byte	0x04, 0x17
        /*000a*/ 	.short	(.L_9 - .L_8)
.L_8:
        /*000c*/ 	.word	0x00000000
        /*0010*/ 	.short	0x0001
        /*0012*/ 	.short	0x0008
        /*0014*/ 	.byte	0x00, 0xf0, 0x11, 0x00


	//----- nvinfo : EIATTR_KPARAM_INFO
	.align		4
.L_9:
        /*0018*/ 	.byte	0x04, 0x17
        /*001a*/ 	.short	(.L_11 - .L_10)
.L_10:
        /*001c*/ 	.word	0x00000000
        /*0020*/ 	.short	0x0000
        /*0022*/ 	.short	0x0000
        /*0024*/ 	.byte	0x00, 0xf5, 0x21, 0x00


	//----- nvinfo : EIATTR_SPARSE_MMA_MASK
	.align		4
.L_11:
        /*0028*/ 	.byte	0x03, 0x50
        /*002a*/ 	.short	0x0000


	//----- nvinfo : EIATTR_MAXREG_COUNT
	.align		4
        /*002c*/ 	.byte	0x03, 0x1b
        /*002e*/ 	.short	0x00ff


	//----- nvinfo : EIATTR_MERCURY_ISA_VERSION
	.align		4
        /*0030*/ 	.byte	0x03, 0x5f
        /*0032*/ 	.short	0x0101


	//----- nvinfo : EIATTR_VRC_CTA_INIT_COUNT
	.align		4
        /*0034*/ 	.byte	0x02, 0x4a
	.zero		1
	.zero		1


	//----- nvinfo : EIATTR_EXIT_INSTR_OFFSETS
	.align		4
        /*0038*/ 	.byte	0x04, 0x1c
        /*003a*/ 	.short	(.L_13 - .L_12)


	//   ....[0]....
.L_12:
        /*003c*/ 	.word	0x00000070


	//   ....[1]....
        /*0040*/ 	.word	0x000006f0


	//----- nvinfo : EIATTR_CRS_STACK_SIZE
	.align		4
.L_13:
        /*0044*/ 	.byte	0x04, 0x1e
        /*0046*/ 	.short	(.L_15 - .L_14)
.L_14:
        /*0048*/ 	.word	0x00000000


	//----- nvinfo : EIATTR_CBANK_PARAM_SIZE
	.align		4
.L_15:
        /*004c*/ 	.byte	0x03, 0x19
        /*004e*/ 	.short	0x000c


	//----- nvinfo : EIATTR_PARAM_CBANK
	.align		4
        /*0050*/ 	.byte	0x04, 0x0a
        /*0052*/ 	.short	(.L_17 - .L_16)
	.align		4
.L_16:
        /*0054*/ 	.word	index@(.nv.constant0._Z9rowmodifyPii)
        /*0058*/ 	.short	0x0380
        /*005a*/ 	.short	0x000c


	//----- nvinfo : EIATTR_SW_WAR
	.align		4
.L_17:
        /*005c*/ 	.byte	0x04, 0x36
        /*005e*/ 	.short	(.L_19 - .L_18)
.L_18:
        /*0060*/ 	.word	0x00000008
.L_19:


//--------------------- .nv.callgraph             --------------------------
	.section	.nv.callgraph,"",@"SHT_CUDA_CALLGRAPH"
	.align	4
	.sectionentsize	8
	.align		4
        /*0000*/ 	.word	0x00000000
	.align		4
        /*0004*/ 	.word	0xffffffff
	.align		4
        /*0008*/ 	.word	0x00000000
	.align		4
        /*000c*/ 	.word	0xfffffffe
	.align		4
        /*0010*/ 	.word	0x00000000
	.align		4
        /*0014*/ 	.word	0xfffffffd
	.align		4
        /*0018*/ 	.word	0x00000000
	.align		4
        /*001c*/ 	.word	0xfffffffc


//--------------------- .text._Z9rowmodifyPii     --------------------------
	.section	.text._Z9rowmodifyPii,"ax",@progbits
	.align	128
        .global         _Z9rowmodifyPii
        .type           _Z9rowmodifyPii,@function
        .size           _Z9rowmodifyPii,(.L_x_4 - _Z9rowmodifyPii)
        .other          _Z9rowmodifyPii,@"STO_CUDA_ENTRY STV_DEFAULT"
_Z9rowmodifyPii:
.text._Z9rowmodifyPii:
[----:B------:R-:W-:Y:S08]  /*0000*/  LDC R1, c[0x0][0x37c] ;  /* 0x0000df00ff017b82 */ /* 0x000ff00000000800 */
[----:B------:R-:W0:Y:S01]  /*0010*/  LDC R7, c[0x0][0x388] ;  /* 0x0000e200ff077b82 */ /* 0x000e220000000800 */
[----:B------:R-:W1:Y:S07]  /*0020*/  S2R R0, SR_TID.X ;  /* 0x0000000000007919 */ /* 0x000e6e0000002100 */
[----:B------:R-:W1:Y:S08]  /*0030*/  S2UR UR4, SR_CTAID.X ;  /* 0x00000000000479c3 */ /* 0x000e700000002500 */
[----:B------:R-:W1:Y:S01]  /*0040*/  LDC R3, c[0x0][0x360] ;  /* 0x0000d800ff037b82 */ /* 0x000e620000000800 */
[----:B0-----:R-:W-:Y:S01]  /*0050*/  ISETP.GE.AND P0, PT, R7, 0x1, PT ;  /* 0x000000010700780c */ /* 0x001fe20003f06270 */
[----:B-1----:R-:W-:-:S12]  /*0060*/  IMAD R0, R3, UR4, R0 ;  /* 0x0000000403007c24 */ /* 0x002fd8000f8e0200 */
[----:B------:R-:W-:Y:S05]  /*0070*/  @!P0 EXIT ;  /* 0x000000000000894d */ /* 0x000fea0003800000 */
[C---:B------:R-:W-:Y:S01]  /*0080*/  IADD3 R16, PT, PT, R0.reuse, 0x1, RZ ;  /* 0x0000000100107810 */ /* 0x040fe20007ffe0ff */
[----:B------:R-:W0:Y:S01]  /*0090*/  LDC.64 R2, c[0x0][0x380] ;  /* 0x0000e000ff027b82 */ /* 0x000e220000000a00 */
[----:B------:R-:W-:Y:S01]  /*00a0*/  IMAD R9, R0, R7, RZ ;  /* 0x0000000700097224 */ /* 0x000fe200078e02ff */
[----:B------:R-:W-:Y:S01]  /*00b0*/  IADD3 R7, PT, PT, -R7, RZ, RZ ;  /* 0x000000ff07077210 */ /* 0x000fe20007ffe1ff */
[----:B------:R-:W1:Y:S01]  /*00c0*/  LDCU.64 UR4, c[0x0][0x358] ;  /* 0x00006b00ff0477ac */ /* 0x000e620008000a00 */
[----:B------:R-:W-:-:S05]  /*00d0*/  I2FP.F32.S32 R6, R16 ;  /* 0x0000001000067245 */ /* 0x000fca0000201400 */
[----:B------:R-:W-:-:S06]  /*00e0*/  FMUL R4, R6, 0.5 ;  /* 0x3f00000006047820 */ /* 0x000fcc0000400000 */
[----:B------:R-:W2:Y:S02]  /*00f0*/  FRND.TRUNC R4, R4 ;  /* 0x0000000400047307 */ /* 0x000ea4000020d000 */
[----:B--2---:R-:W-:-:S04]  /*0100*/  FADD R5, R4, R4 ;  /* 0x0000000404057221 */ /* 0x004fc80000000000 */
[----:B-1----:R-:W-:-:S07]  /*0110*/  FADD R8, R6, -R5 ;  /* 0x8000000506087221 */ /* 0x002fce0000000000 */
.L_x_2:
[----:B01----:R-:W-:-:S05]  /*0120*/  IMAD.WIDE R4, R9, 0x4, R2 ;  /* 0x0000000409047825 */ /* 0x003fca00078e0202 */
[----:B------:R-:W2:Y:S01]  /*0130*/  LDG.E R20, desc[UR4][R4.64] ;  /* 0x0000000404147981 */ /* 0x000ea2000c1e1900 */
[----:B------:R-:W-:Y:S01]  /*0140*/  IADD3 R7, PT, PT, R7, 0x1, RZ ;  /* 0x0000000107077810 */ /* 0x000fe20007ffe0ff */
[----:B------:R-:W-:Y:S03]  /*0150*/  BSSY.RECONVERGENT B0, `(.L_x_0) ;  /* 0x0000055000007945 */ /* 0x000fe60003800200 */
[----:B------:R-:W-:Y:S02]  /*0160*/  ISETP.NE.AND P1, PT, R7, RZ, PT ;  /* 0x000000ff0700720c */ /* 0x000fe40003f25270 */
[----:B--2---:R-:W-:-:S04]  /*0170*/  I2FP.F32.S32 R11, R20 ;  /* 0x00000014000b7245 */ /* 0x004fc80000201400 */
[C---:B------:R-:W-:Y:S01]  /*0180*/  FSETP.GEU.AND P0, PT, |R11|.reuse, 1.175494350822287508e-38, PT ;  /* 0x008000000b00780b */ /* 0x040fe20003f0e200 */
[----:B------:R-:W-:-:S03]  /*0190*/  FMUL R10, |R11|, 16777216 ;  /* 0x4b8000000b0a7820 */ /* 0x000fc60000400200 */
[----:B------:R-:W-:Y:S02]  /*01a0*/  FSEL R13, RZ, -24, P0 ;  /* 0xc1c00000ff0d7808 */ /* 0x000fe40000000000 */
[----:B------:R-:W-:-:S04]  /*01b0*/  FSEL R10, R10, |R11|, !P0 ;  /* 0x4000000b0a0a7208 */ /* 0x000fc80004000000 */
[----:B------:R-:W-:-:S04]  /*01c0*/  IADD3 R12, PT, PT, R10, -0x3f3504f3, RZ ;  /* 0xc0cafb0d0a0c7810 */ /* 0x000fc80007ffe0ff */
[----:B------:R-:W-:-:S04]  /*01d0*/  LOP3.LUT R15, R12, 0xff800000, RZ, 0xc0, !PT ;  /* 0xff8000000c0f7812 */ /* 0x000fc800078ec0ff */
[-C--:B------:R-:W-:Y:S02]  /*01e0*/  IADD3 R10, PT, PT, R10, -R15.reuse, RZ ;  /* 0x8000000f0a0a7210 */ /* 0x080fe40007ffe0ff */
[----:B------:R-:W-:-:S03]  /*01f0*/  I2FP.F32.S32 R14, R15 ;  /* 0x0000000f000e7245 */ /* 0x000fc60000201400 */
[C---:B------:R-:W-:Y:S01]  /*0200*/  FADD R12, R10.reuse, 1 ;  /* 0x3f8000000a0c7421 */ /* 0x040fe20000000000 */
[----:B------:R-:W-:Y:S01]  /*0210*/  FADD R17, R10, -1 ;  /* 0xbf8000000a117421 */ /* 0x000fe20000000000 */
[----:B------:R-:W-:-:S03]  /*0220*/  FFMA R15, R14, 1.1920928955078125e-07, R13 ;  /* 0x340000000e0f7823 */ /* 0x000fc6000000000d */
[----:B------:R-:W-:Y:S01]  /*0230*/  FADD R19, R17, R17 ;  /* 0x0000001111137221 */ /* 0x000fe20000000000 */
[----:B------:R-:W0:Y:S03]  /*0240*/  MUFU.RCP R12, R12 ;  /* 0x0000000c000c7308 */ /* 0x000e260000001000 */
[----:B0-----:R-:W-:Y:S01]  /*0250*/  FMUL R10, R12, R19 ;  /* 0x000000130c0a7220 */ /* 0x001fe20000400000 */
[----:B------:R-:W-:-:S03]  /*0260*/  HFMA2 R19, -RZ, RZ, 0.771484375, 0.21533203125 ;  /* 0x3a2c32e4ff137431 */ /* 0x000fc600000001ff */
[----:B------:R-:W-:Y:S01]  /*0270*/  FADD R18, R17, -R10 ;  /* 0x8000000a11127221 */ /* 0x000fe20000000000 */
[CC--:B------:R-:W-:Y:S01]  /*0280*/  FMUL R14, R10.reuse, R10.reuse ;  /* 0x0000000a0a0e7220 */ /* 0x0c0fe20000400000 */
[----:B------:R-:W-:Y:S02]  /*0290*/  FFMA R13, R10, 1.4426950216293334961, R15 ;  /* 0x3fb8aa3b0a0d7823 */ /* 0x000fe4000000000f */
[----:B------:R-:W-:Y:S02]  /*02a0*/  FADD R18, R18, R18 ;  /* 0x0000001212127221 */ /* 0x000fe40000000000 */
[----:B------:R-:W-:Y:S01]  /*02b0*/  FADD R15, R15, -R13 ;  /* 0x8000000d0f0f7221 */ /* 0x000fe20000000000 */
[----:B------:R-:W-:Y:S01]  /*02c0*/  FFMA R19, R14, R19, 0.0032181653659790754318 ;  /* 0x3b52e7db0e137423 */ /* 0x000fe20000000013 */
[----:B------:R-:W-:Y:S02]  /*02d0*/  FFMA R17, R17, -R10, R18 ;  /* 0x8000000a11117223 */ /* 0x000fe40000000012 */
[----:B------:R-:W-:Y:S01]  /*02e0*/  FFMA R18, R10, 1.4426950216293334961, R15 ;  /* 0x3fb8aa3b0a127823 */ /* 0x000fe2000000000f */
[----:B------:R-:W-:Y:S01]  /*02f0*/  FFMA R19, R14, R19, 0.018033718690276145935 ;  /* 0x3c93bb730e137423 */ /* 0x000fe20000000013 */
[----:B------:R-:W-:-:S03]  /*0300*/  FMUL R17, R12, R17 ;  /* 0x000000110c117220 */ /* 0x000fc60000400000 */
[----:B------:R-:W-:Y:S01]  /*0310*/  FFMA R19, R14, R19, 0.12022458761930465698 ;  /* 0x3df6384f0e137423 */ /* 0x000fe20000000013 */
[----:B------:R-:W-:-:S03]  /*0320*/  FFMA R15, R17, 1.4426950216293334961, R18 ;  /* 0x3fb8aa3b110f7823 */ /* 0x000fc60000000012 */
[----:B------:R-:W-:Y:S01]  /*0330*/  FMUL R19, R14, R19 ;  /* 0x000000130e137220 */ /* 0x000fe20000400000 */
[----:B------:R-:W-:-:S03]  /*0340*/  FFMA R12, R10, 1.9251366722983220825e-08, R15 ;  /* 0x32a55e340a0c7823 */ /* 0x000fc6000000000f */
[----:B------:R-:W-:-:S04]  /*0350*/  FMUL R14, R19, 3 ;  /* 0x40400000130e7820 */ /* 0x000fc80000400000 */
[----:B------:R-:W-:Y:S01]  /*0360*/  FFMA R12, R17, R14, R12 ;  /* 0x0000000e110c7223 */ /* 0x000fe2000000000c */
[----:B------:R-:W-:-:S03]  /*0370*/  MOV R17, 0x391fcb8e ;  /* 0x391fcb8e00117802 */ /* 0x000fc60000000f00 */
[----:B------:R-:W-:-:S04]  /*0380*/  FFMA R12, R10, R19, R12 ;  /* 0x000000130a0c7223 */ /* 0x000fc8000000000c */
[----:B------:R-:W-:-:S04]  /*0390*/  FADD R10, R13, R12 ;  /* 0x0000000c0d0a7221 */ /* 0x000fc80000000000 */
[----:B------:R-:W-:Y:S01]  /*03a0*/  FMUL R15, R6, R10 ;  /* 0x0000000a060f7220 */ /* 0x000fe20000400000 */
[----:B------:R-:W-:-:S03]  /*03b0*/  FADD R13, -R13, R10 ;  /* 0x0000000a0d0d7221 */ /* 0x000fc60000000100 */
[----:B------:R-:W0:Y:S01]  /*03c0*/  FRND R14, R15 ;  /* 0x0000000f000e7307 */ /* 0x000e220000201000 */
[----:B------:R-:W-:Y:S01]  /*03d0*/  FADD R13, R12, -R13 ;  /* 0x8000000d0c0d7221 */ /* 0x000fe20000000000 */
[C---:B------:R-:W-:Y:S01]  /*03e0*/  FFMA R10, R6.reuse, R10, -R15 ;  /* 0x0000000a060a7223 */ /* 0x040fe2000000080f */
[C---:B------:R-:W-:Y:S02]  /*03f0*/  FSETP.GT.AND P2, PT, |R15|.reuse, 152, PT ;  /* 0x431800000f00780b */ /* 0x040fe40003f44200 */
[C---:B------:R-:W-:Y:S01]  /*0400*/  FSETP.GEU.AND P3, PT, R15.reuse, RZ, PT ;  /* 0x000000ff0f00720b */ /* 0x040fe20003f6e000 */
[----:B------:R-:W-:Y:S02]  /*0410*/  FFMA R10, R6, R13, R10 ;  /* 0x0000000d060a7223 */ /* 0x000fe4000000000a */
[----:B------:R-:W1:Y:S01]  /*0420*/  F2I.NTZ R12, R15 ;  /* 0x0000000f000c7305 */ /* 0x000e620000203100 */
[----:B0-----:R-:W-:Y:S01]  /*0430*/  FADD R13, R15, -R14 ;  /* 0x8000000e0f0d7221 */ /* 0x001fe20000000000 */
[----:B------:R-:W-:-:S03]  /*0440*/  FSETP.GT.AND P0, PT, R14, RZ, PT ;  /* 0x000000ff0e00720b */ /* 0x000fc60003f04000 */
[----:B------:R-:W-:-:S04]  /*0450*/  FADD R10, R10, R13 ;  /* 0x0000000d0a0a7221 */ /* 0x000fc80000000000 */
[----:B------:R-:W-:Y:S01]  /*0460*/  FFMA R13, R10, R17, 0.0013391353422775864601 ;  /* 0x3aaf85ed0a0d7423 */ /* 0x000fe20000000011 */
[----:B------:R-:W-:Y:S02]  /*0470*/  SEL R17, RZ, 0x83000000, P0 ;  /* 0x83000000ff117807 */ /* 0x000fe40000000000 */
[----:B------:R-:W-:Y:S01]  /*0480*/  ISETP.NE.AND P0, PT, R16, RZ, PT ;  /* 0x000000ff1000720c */ /* 0x000fe20003f05270 */
[----:B------:R-:W-:Y:S01]  /*0490*/  FFMA R13, R10, R13, 0.0096188392490148544312 ;  /* 0x3c1d98560a0d7423 */ /* 0x000fe2000000000d */
[----:B------:R-:W-:Y:S02]  /*04a0*/  IADD3 R14, PT, PT, R17, 0x7f000000, RZ ;  /* 0x7f000000110e7810 */ /* 0x000fe40007ffe0ff */
[----:B------:R-:W-:Y:S01]  /*04b0*/  ISETP.EQ.OR P0, PT, R20, 0x1, !P0 ;  /* 0x000000011400780c */ /* 0x000fe20004702670 */
[----:B------:R-:W-:Y:S01]  /*04c0*/  FFMA R13, R10, R13, 0.055503588169813156128 ;  /* 0x3d6357bb0a0d7423 */ /* 0x000fe2000000000d */
[----:B-1----:R-:W-:-:S03]  /*04d0*/  LEA R12, R12, -R17, 0x17 ;  /* 0x800000110c0c7211 */ /* 0x002fc600078eb8ff */
[----:B------:R-:W-:-:S04]  /*04e0*/  FFMA R13, R10, R13, 0.24022644758224487305 ;  /* 0x3e75fdec0a0d7423 */ /* 0x000fc8000000000d */
[----:B------:R-:W-:-:S04]  /*04f0*/  FFMA R13, R10, R13, 0.69314718246459960938 ;  /* 0x3f3172180a0d7423 */ /* 0x000fc8000000000d */
[----:B------:R-:W-:Y:S01]  /*0500*/  FFMA R13, R10, R13, 1 ;  /* 0x3f8000000a0d7423 */ /* 0x000fe2000000000d */
[----:B------:R-:W-:-:S03]  /*0510*/  HFMA2 R10, -RZ, RZ, 1.875, 0 ;  /* 0x3f800000ff0a7431 */ /* 0x000fc600000001ff */
[----:B------:R-:W-:-:S04]  /*0520*/  FMUL R13, R13, R14 ;  /* 0x0000000e0d0d7220 */ /* 0x000fc80000400000 */
[----:B------:R-:W-:Y:S01]  /*0530*/  FMUL R12, R13, R12 ;  /* 0x0000000c0d0c7220 */ /* 0x000fe20000400000 */
[----:B------:R-:W-:Y:S01]  /*0540*/  @P2 FSEL R12, RZ, +INF , !P3 ;  /* 0x7f800000ff0c2808 */ /* 0x000fe20005800000 */
[----:B------:R-:W-:Y:S06]  /*0550*/  @P0 BRA `(.L_x_1) ;  /* 0x0000000000500947 */ /* 0x000fec0003800000 */
[----:B------:R-:W-:-:S04]  /*0560*/  FSETP.NAN.AND P0, PT, |R6|, |R6|, PT ;  /* 0x400000060600720b */ /* 0x000fc80003f08200 */
[----:B------:R-:W-:-:S13]  /*0570*/  FSETP.NUM.AND P0, PT, |R11|, |R11|, !P0 ;  /* 0x4000000b0b00720b */ /* 0x000fda0004707200 */
[----:B------:R-:W-:Y:S01]  /*0580*/  @!P0 FADD R10, R6, R11 ;  /* 0x0000000b060a8221 */ /* 0x000fe20000000000 */
[----:B------:R-:W-:Y:S06]  /*0590*/  @!P0 BRA `(.L_x_1) ;  /* 0x0000000000408947 */ /* 0x000fec0003800000 */
[----:B------:R-:W-:-:S04]  /*05a0*/  FSETP.NEU.AND P0, PT, |R11|, +INF , PT ;  /* 0x7f8000000b00780b */ /* 0x000fc80003f0d200 */
[----:B------:R-:W-:-:S04]  /*05b0*/  ISETP.NE.AND P0, PT, R20, RZ, P0 ;  /* 0x000000ff1400720c */ /* 0x000fc80000705270 */
[----:B------:R-:W-:Y:S02]  /*05c0*/  ISETP.GE.OR P2, PT, R0, -0x1, P0 ;  /* 0xffffffff0000780c */ /* 0x000fe40000746670 */
[----:B------:R-:W-:-:S07]  /*05d0*/  FSETP.NEU.AND P3, PT, |R8|, 1, !P0 ;  /* 0x3f8000000800780b */ /* 0x000fce000476d200 */
[----:B------:R-:W-:-:S05]  /*05e0*/  @!P0 FADD R11, R11, R11 ;  /* 0x0000000b0b0b8221 */ /* 0x000fca0000000000 */
[----:B------:R-:W-:-:S04]  /*05f0*/  @!P2 LOP3.LUT R11, R11, 0x7f800000, RZ, 0x3c, !PT ;  /* 0x7f8000000b0ba812 */ /* 0x000fc800078e3cff */
[----:B------:R-:W-:-:S04]  /*0600*/  @P3 LOP3.LUT R11, R11, 0x7fffffff, RZ, 0xc0, !PT ;  /* 0x7fffffff0b0b3812 */ /* 0x000fc800078ec0ff */
[----:B------:R-:W-:Y:S01]  /*0610*/  @!P0 MOV R10, R11 ;  /* 0x0000000b000a8202 */ /* 0x000fe20000000f00 */
[----:B------:R-:W-:Y:S06]  /*0620*/  @!P0 BRA `(.L_x_1) ;  /* 0x00000000001c8947 */ /* 0x000fec0003800000 */
[----:B------:R-:W-:Y:S02]  /*0630*/  FSETP.NEU.AND P0, PT, |R6|, +INF , PT ;  /* 0x7f8000000600780b */ /* 0x000fe40003f0d200 */
[----:B------:R-:W-:-:S13]  /*0640*/  ISETP.EQ.AND P2, PT, R20, -0x1, PT ;  /* 0xffffffff1400780c */ /* 0x000fda0003f42270 */
[----:B------:R-:W-:Y:S05]  /*0650*/  @!P0 BRA P2, `(.L_x_1) ;  /* 0x0000000000108947 */ /* 0x000fea0001000000 */
[----:B------:R-:W-:Y:S02]  /*0660*/  ISETP.GT.AND P0, PT, R20, -0x1, PT ;  /* 0xffffffff1400780c */ /* 0x000fe40003f04270 */
[----:B------:R-:W-:-:S11]  /*0670*/  MOV R10, R12 ;  /* 0x0000000c000a7202 */ /* 0x000fd60000000f00 */
[----:B------:R-:W-:-:S04]  /*0680*/  @!P0 FSETP.NEU.AND P2, PT, |R8|, 1, PT ;  /* 0x3f8000000800880b */ /* 0x000fc80003f4d200 */
[----:B------:R-:W-:-:S09]  /*0690*/  @!P0 FSEL R10, R12, -R12, P2 ;  /* 0x8000000c0c0a8208 */ /* 0x000fd20001000000 */
.L_x_1:
[----:B------:R-:W-:Y:S05]  /*06a0*/  BSYNC.RECONVERGENT B0 ;  /* 0x0000000000007941 */ /* 0x000fea0003800200 */
.L_x_0:
[----:B------:R-:W0:Y:S01]  /*06b0*/  F2I.TRUNC.NTZ R11, R10 ;  /* 0x0000000a000b7305 */ /* 0x000e22000020f100 */
[----:B------:R-:W-:Y:S01]  /*06c0*/  IADD3 R9, PT, PT, R9, 0x1, RZ ;  /* 0x0000000109097810 */ /* 0x000fe20007ffe0ff */
[----:B0-----:R1:W-:Y:S01]  /*06d0*/  STG.E desc[UR4][R4.64], R11 ;  /* 0x0000000b04007986 */ /* 0x0013e2000c101904 */
[----:B------:R-:W-:Y:S05]  /*06e0*/  @P1 BRA `(.L_x_2) ;  /* 0xfffffff8008c1947 */ /* 0x000fea000383ffff */
[----:B------:R-:W-:Y:S05]  /*06f0*/  EXIT ;  /* 0x000000000000794d */ /* 0x000fea0003800000 */
.L_x_3:
[----:B------:R-:W-:-:S00]  /*0700*/  BRA `(.L_x_3) ;  /* 0xfffffffc00fc7947 */ /* 0x000fc0000383ffff */
[----:B------:R-:W-:-:S00]  /*0710*/  NOP ;  /* 0x0000000000007918 */ /* 0x000fc00000000000 */
        /* <DEDUP_REMOVED lines=14> */
.L_x_4:


//--------------------- .nv.shared.reserved.0     --------------------------
	.section	.nv.shared.reserved.0,"aw",@nobits
	.weak		__nv_reservedSMEM_offset_0_alias
	.size		__nv_reservedSMEM_offset_0_alias, 0, 64
	.other		__nv_reservedSMEM_offset_0_alias,@"STO_CUDA_RESERVED_SHARED STV_DEFAULT"
__nv_reservedSMEM_offset_0_alias:
	.zero		0
	.zero		64


//--------------------- .nv.constant0._Z9rowmodifyPii --------------------------
	.section	.nv.constant0._Z9rowmodifyPii,"a",@progbits
	.sectionflags	@""
	.align	4
.nv.constant0._Z9rowmodifyPii:
	.zero		908


//--------------------- SYMBOLS --------------------------

	.type		.nv.reservedSmem.offset0,@object
	.size		.nv.reservedSmem.offset0,0x4
